	.headerflags	@"EF_CUDA_TEXMODE_UNIFIED EF_CUDA_64BIT_ADDRESS EF_CUDA_ACCELERATORS EF_CUDA_SM90 EF_CUDA_VIRTUAL_SM(EF_CUDA_SM90)"
	.elftype	@"ET_EXEC"


//--------------------- .nv.info                  --------------------------
	.section	.nv.info,"",@"SHT_CUDA_INFO"
	.align	4


	//----- nvinfo : EIATTR_REGCOUNT
	.align		4
        /*0000*/ 	.byte	0x04, 0x2f
        /*0002*/ 	.short	(.L_3 - .L_2)
	.align		4
.L_2:
        /*0004*/ 	.word	index@(triton_poi_fused__native_batch_norm_legit_no_training_add_relu_16)
        /*0008*/ 	.word	0x00000010


	//----- nvinfo : EIATTR_MIN_STACK_SIZE
	.align		4
.L_3:
        /*000c*/ 	.byte	0x04, 0x12
        /*000e*/ 	.short	(.L_5 - .L_4)
	.align		4
.L_4:
        /*0010*/ 	.word	index@(triton_poi_fused__native_batch_norm_legit_no_training_add_relu_16)
        /*0014*/ 	.word	0x00000000


	//----- nvinfo : EIATTR_FRAME_SIZE
	.align		4
.L_5:
        /*0018*/ 	.byte	0x04, 0x11
        /*001a*/ 	.short	(.L_7 - .L_6)
	.align		4
.L_6:
        /*001c*/ 	.word	index@(triton_poi_fused__native_batch_norm_legit_no_training_add_relu_16)
        /*0020*/ 	.word	0x00000000


	//----- nvinfo : EIATTR_MIN_STACK_SIZE
	.align		4
.L_7:
        /*0024*/ 	.byte	0x04, 0x12
        /*0026*/ 	.short	(.L_9 - .L_8)
	.align		4
.L_8:
        /*0028*/ 	.word	index@(triton_poi_fused__native_batch_norm_legit_no_training_add_relu_16)
        /*002c*/ 	.word	0x00000000
.L_9:


//--------------------- .nv.info.triton_poi_fused__native_batch_norm_legit_no_training_add_relu_16 --------------------------
	.section	.nv.info.triton_poi_fused__native_batch_norm_legit_no_training_add_relu_16,"",@"SHT_CUDA_INFO"
	.sectionflags	@""
	.align	4


	//----- nvinfo : EIATTR_CUDA_API_VERSION
	.align		4
        /*0000*/ 	.byte	0x04, 0x37
        /*0002*/ 	.short	(.L_11 - .L_10)
.L_10:
        /*0004*/ 	.word	0x0000007c


	//----- nvinfo : EIATTR_KPARAM_INFO
	.align		4
.L_11:
        /*0008*/ 	.byte	0x04, 0x17
        /*000a*/ 	.short	(.L_13 - .L_12)
.L_12:
        /*000c*/ 	.word	0x00000000
        /*0010*/ 	.short	0x0004
        /*0012*/ 	.short	0x0020
        /*0014*/ 	.byte	0x00, 0xf0, 0x11, 0x00


	//----- nvinfo : EIATTR_KPARAM_INFO
	.align		4
.L_13:
        /*0018*/ 	.byte	0x04, 0x17
        /*001a*/ 	.short	(.L_15 - .L_14)
.L_14:
        /*001c*/ 	.word	0x00000000
        /*0020*/ 	.short	0x0003
        /*0022*/ 	.short	0x0018
        /*0024*/ 	.byte	0x00, 0xf4, 0x21, 0x00


	//----- nvinfo : EIATTR_KPARAM_INFO
	.align		4
.L_15:
        /*0028*/ 	.byte	0x04, 0x17
        /*002a*/ 	.short	(.L_17 - .L_16)
.L_16:
        /*002c*/ 	.word	0x00000000
        /*0030*/ 	.short	0x0002
        /*0032*/ 	.short	0x0010
        /*0034*/ 	.byte	0x00, 0xf4, 0x21, 0x00


	//----- nvinfo : EIATTR_KPARAM_INFO
	.align		4
.L_17:
        /*0038*/ 	.byte	0x04, 0x17
        /*003a*/ 	.short	(.L_19 - .L_18)
.L_18:
        /*003c*/ 	.word	0x00000000
        /*0040*/ 	.short	0x0001
        /*0042*/ 	.short	0x0008
        /*0044*/ 	.byte	0x00, 0xf4, 0x21, 0x00


	//----- nvinfo : EIATTR_KPARAM_INFO
	.align		4
.L_19:
        /*0048*/ 	.byte	0x04, 0x17
        /*004a*/ 	.short	(.L_21 - .L_20)
.L_20:
        /*004c*/ 	.word	0x00000000
        /*0050*/ 	.short	0x0000
        /*0052*/ 	.short	0x0000
        /*0054*/ 	.byte	0x00, 0xf4, 0x21, 0x00


	//----- nvinfo : EIATTR_SPARSE_MMA_MASK
	.align		4
.L_21:
        /*0058*/ 	.byte	0x03, 0x50
        /*005a*/ 	.short	0x0000


	//----- nvinfo : EIATTR_MAXREG_COUNT
	.align		4
        /*005c*/ 	.byte	0x03, 0x1b
        /*005e*/ 	.short	0x00ff


	//----- nvinfo : EIATTR_EXIT_INSTR_OFFSETS
	.align		4
        /*0060*/ 	.byte	0x04, 0x1c
        /*0062*/ 	.short	(.L_23 - .L_22)


	//   ....[0]....
.L_22:
        /*0064*/ 	.word	0x00000370


	//----- nvinfo : EIATTR_REQNTID
	.align		4
.L_23:
        /*0068*/ 	.byte	0x04, 0x10
        /*006a*/ 	.short	(.L_25 - .L_24)
.L_24:
        /*006c*/ 	.word	0x00000100
        /*0070*/ 	.word	0x00000001
        /*0074*/ 	.word	0x00000001


	//----- nvinfo : EIATTR_CBANK_PARAM_SIZE
	.align		4
.L_25:
        /*0078*/ 	.byte	0x03, 0x19
        /*007a*/ 	.short	0x0024


	//----- nvinfo : EIATTR_PARAM_CBANK
	.align		4
        /*007c*/ 	.byte	0x04, 0x0a
        /*007e*/ 	.short	(.L_27 - .L_26)
	.align		4
.L_26:
        /*0080*/ 	.word	index@(.nv.constant0.triton_poi_fused__native_batch_norm_legit_no_training_add_relu_16)
        /*0084*/ 	.short	0x0210
        /*0086*/ 	.short	0x0024


	//----- nvinfo : EIATTR_SW_WAR
	.align		4
.L_27:
        /*0088*/ 	.byte	0x04, 0x36
        /*008a*/ 	.short	(.L_29 - .L_28)
.L_28:
        /*008c*/ 	.word	0x00000008
.L_29:


//--------------------- .nv.callgraph             --------------------------
	.section	.nv.callgraph,"",@"SHT_CUDA_CALLGRAPH"
	.align	4
	.sectionentsize	8
	.align		4
        /*0000*/ 	.word	0x00000000
	.align		4
        /*0004*/ 	.word	0xffffffff
	.align		4
        /*0008*/ 	.word	0x00000000
	.align		4
        /*000c*/ 	.word	0xfffffffe
	.align		4
        /*0010*/ 	.word	0x00000000
	.align		4
        /*0014*/ 	.word	0xfffffffd
	.align		4
        /*0018*/ 	.word	0x00000000
	.align		4
        /*001c*/ 	.word	0xfffffffc


//--------------------- .nv.constant4             --------------------------
	.section	.nv.constant4,"a",@progbits
	.align	8
	.align		8
.nv.constant4:
        /*0000*/ 	.dword	_$_str
	.align		8
        /*0008*/ 	.dword	_$_str_$_2


//--------------------- .text.triton_poi_fused__native_batch_norm_legit_no_training_add_relu_16 --------------------------
	.section	.text.triton_poi_fused__native_batch_norm_legit_no_training_add_relu_16,"ax",@progbits
	.align	128
        .global         triton_poi_fused__native_batch_norm_legit_no_training_add_relu_16
        .type           triton_poi_fused__native_batch_norm_legit_no_training_add_relu_16,@function
        .size           triton_poi_fused__native_batch_norm_legit_no_training_add_relu_16,(.L_x_1 - triton_poi_fused__native_batch_norm_legit_no_training_add_relu_16)
        .other          triton_poi_fused__native_batch_norm_legit_no_training_add_relu_16,@"STO_CUDA_ENTRY STV_DEFAULT"
triton_poi_fused__native_batch_norm_legit_no_training_add_relu_16:
.text.triton_poi_fused__native_batch_norm_legit_no_training_add_relu_16:
[----:B------:R-:W-:Y:S01]  /*0000*/  LDC R1, c[0x0][0x28] ;  /* 0x00000a00ff017b82 */ /* 0x000fe20000000800 */
[----:B------:R-:W1:Y:S07]  /*0010*/  S2R R0, SR_TID.X ;  /* 0x0000000000007919 */ /* 0x000e6e0000002100 */
[----:B------:R-:W2:Y:S01]  /*0020*/  LDC.64 R10, c[0x0][0x228] ;  /* 0x00008a00ff0a7b82 */ /* 0x000ea20000000a00 */
[----:B------:R-:W-:Y:S01]  /*0030*/  ULDC.64 UR4, c[0x0][0x208] ;  /* 0x0000820000047ab9 */ /* 0x000fe20000000a00 */
[----:B------:R-:W3:Y:S06]  /*0040*/  S2R R7, SR_CTAID.X ;  /* 0x0000000000077919 */ /* 0x000eec0000002500 */
[----:B------:R-:W4:Y:S08]  /*0050*/  LDC.64 R8, c[0x0][0x218] ;  /* 0x00008600ff087b82 */ /* 0x000f300000000a00 */
[----:B------:R-:W5:Y:S01]  /*0060*/  LDC.64 R4, c[0x0][0x220] ;  /* 0x00008800ff047b82 */ /* 0x000f620000000a00 */
[----:B-1----:R-:W-:-:S04]  /*0070*/  SHF.L.U32 R0, R0, 0x1, RZ ;  /* 0x0000000100007819 */ /* 0x002fc800000006ff */
[----:B------:R-:W-:-:S04]  /*0080*/  LOP3.LUT R0, R0, 0x1fe, RZ, 0xc0, !PT ;  /* 0x000001fe00007812 */ /* 0x000fc800078ec0ff */
[----:B---3--:R-:W-:-:S05]  /*0090*/  LEA R7, R7, R0, 0x9 ;  /* 0x0000000007077211 */ /* 0x008fca00078e48ff */
[----:B------:R-:W-:-:S05]  /*00a0*/  IMAD.HI R0, R7, 0x2aaaaaab, RZ ;  /* 0x2aaaaaab07007827 */ /* 0x000fca00078e02ff */
[----:B------:R-:W-:-:S04]  /*00b0*/  SHF.R.U32.HI R3, RZ, 0x1f, R0 ;  /* 0x0000001fff037819 */ /* 0x000fc80000011600 */
[----:B------:R-:W-:Y:S02]  /*00c0*/  LEA.HI R0, R0, R3, RZ, 0x1a ;  /* 0x0000000300007211 */ /* 0x000fe400078fd0ff */
[----:B------:R-:W1:Y:S03]  /*00d0*/  LDC.64 R2, c[0x0][0x210] ;  /* 0x00008400ff027b82 */ /* 0x000e660000000a00 */
[----:B------:R-:W-:-:S04]  /*00e0*/  IMAD R13, R0, -0x180, R7 ;  /* 0xfffffe80000d7824 */ /* 0x000fc800078e0207 */
[----:B--2---:R-:W-:-:S06]  /*00f0*/  IMAD.WIDE R10, R13, 0x4, R10 ;  /* 0x000000040d0a7825 */ /* 0x004fcc00078e020a */
[----:B------:R-:W2:Y:S01]  /*0100*/  LDG.E.EL.64 R10, desc[UR4][R10.64] ;  /* 0x000000040a0a7981 */ /* 0x000ea2000c2e1b00 */
[----:B----4-:R-:W-:-:S04]  /*0110*/  IMAD.WIDE R8, R7, 0x4, R8 ;  /* 0x0000000407087825 */ /* 0x010fc800078e0208 */
[----:B-----5:R-:W-:Y:S02]  /*0120*/  IMAD.WIDE R4, R13, 0x4, R4 ;  /* 0x000000040d047825 */ /* 0x020fe400078e0204 */
[----:B------:R-:W3:Y:S02]  /*0130*/  LDG.E.64 R8, desc[UR4][R8.64] ;  /* 0x0000000408087981 */ /* 0x000ee4000c1e1b00 */
[----:B-1----:R-:W-:Y:S02]  /*0140*/  IMAD.WIDE R2, R7, 0x4, R2 ;  /* 0x0000000407027825 */ /* 0x002fe400078e0202 */
[----:B------:R-:W4:Y:S04]  /*0150*/  LDG.E.EL.64 R4, desc[UR4][R4.64] ;  /* 0x0000000404047981 */ /* 0x000f28000c2e1b00 */
[----:B------:R-:W3:Y:S01]  /*0160*/  LDG.E.64 R6, desc[UR4][R2.64] ;  /* 0x0000000402067981 */ /* 0x000ee2000c1e1b00 */
[----:B------:R-:W-:Y:S01]  /*0170*/  HFMA2.MMA R13, -RZ, RZ, 1.625, 0 ;  /* 0x3e800000ff0d7435 */ /* 0x000fe200000001ff */
[----:B--2---:R-:W-:Y:S01]  /*0180*/  FADD R0, R10, 9.9999997473787516356e-06 ;  /* 0x3727c5ac0a007421 */ /* 0x004fe20000000000 */
[----:B------:R-:W-:-:S03]  /*0190*/  FADD R11, R11, 9.9999997473787516356e-06 ;  /* 0x3727c5ac0b0b7421 */ /* 0x000fc60000000000 */
[----:B------:R-:W1:Y:S08]  /*01a0*/  MUFU.SQRT R10, R0 ;  /* 0x00000000000a7308 */ /* 0x000e700000002000 */
[----:B------:R-:W2:Y:S01]  /*01b0*/  MUFU.SQRT R12, R11 ;  /* 0x0000000b000c7308 */ /* 0x000ea20000002000 */
[C---:B-1----:R-:W-:Y:S02]  /*01c0*/  FSETP.GT.AND P0, PT, R10.reuse, 8.50705917302346158658e+37, PT ;  /* 0x7e8000000a00780b */ /* 0x042fe40003f04000 */
[----:B------:R-:W-:-:S02]  /*01d0*/  FSETP.GEU.AND P2, PT, R10, 1.175494350822287508e-38, PT ;  /* 0x008000000a00780b */ /* 0x000fc40003f4e000 */
[C---:B--2---:R-:W-:Y:S02]  /*01e0*/  FSETP.GT.AND P1, PT, R12.reuse, 8.50705917302346158658e+37, PT ;  /* 0x7e8000000c00780b */ /* 0x044fe40003f24000 */
[----:B------:R-:W-:-:S07]  /*01f0*/  FSETP.GEU.AND P3, PT, R12, 1.175494350822287508e-38, PT ;  /* 0x008000000c00780b */ /* 0x000fce0003f6e000 */
[----:B------:R-:W-:-:S04]  /*0200*/  @P0 FMUL R10, R10, 0.25 ;  /* 0x3e8000000a0a0820 */ /* 0x000fc80000400000 */
[----:B------:R-:W-:Y:S01]  /*0210*/  @!P2 FMUL R10, R10, 16777216 ;  /* 0x4b8000000a0aa820 */ /* 0x000fe20000400000 */
[----:B------:R-:W-:-:S04]  /*0220*/  @P1 FMUL R12, R12, 0.25 ;  /* 0x3e8000000c0c1820 */ /* 0x000fc80000400000 */
[----:B------:R-:W-:Y:S01]  /*0230*/  @!P3 FMUL R12, R12, 16777216 ;  /* 0x4b8000000c0cb820 */ /* 0x000fe20000400000 */
[----:B------:R-:W1:Y:S01]  /*0240*/  MUFU.RCP R10, R10 ;  /* 0x0000000a000a7308 */ /* 0x000e620000001000 */
[----:B------:R-:W-:-:S07]  /*0250*/  FSEL R11, R13, 1, P0 ;  /* 0x3f8000000d0b7808 */ /* 0x000fce0000000000 */
[----:B------:R-:W2:Y:S01]  /*0260*/  MUFU.RCP R12, R12 ;  /* 0x0000000c000c7308 */ /* 0x000ea20000001000 */
[----:B------:R-:W-:Y:S01]  /*0270*/  FSEL R13, R13, 1, P1 ;  /* 0x3f8000000d0d7808 */ /* 0x000fe20000800000 */
[----:B---3--:R-:W-:Y:S01]  /*0280*/  FADD R0, R7, R9 ;  /* 0x0000000907007221 */ /* 0x008fe20000000000 */
[----:B------:R-:W-:Y:S01]  /*0290*/  FADD R7, R6, R8 ;  /* 0x0000000806077221 */ /* 0x000fe20000000000 */
[----:B------:R-:W-:Y:S02]  /*02a0*/  @!P2 FMUL R11, R11, 16777216 ;  /* 0x4b8000000b0ba820 */ /* 0x000fe40000400000 */
[----:B------:R-:W-:Y:S01]  /*02b0*/  @!P3 FMUL R13, R13, 16777216 ;  /* 0x4b8000000d0db820 */ /* 0x000fe20000400000 */
[----:B----4-:R-:W-:Y:S01]  /*02c0*/  FADD R0, -R5, R0 ;  /* 0x0000000005007221 */ /* 0x010fe20000000100 */
[----:B------:R-:W-:Y:S01]  /*02d0*/  FADD R4, -R4, R7 ;  /* 0x0000000704047221 */ /* 0x000fe20000000100 */
[----:B-1----:R-:W-:Y:S01]  /*02e0*/  FMUL R11, R10, R11 ;  /* 0x0000000b0a0b7220 */ /* 0x002fe20000400000 */
[----:B--2---:R-:W-:-:S03]  /*02f0*/  FMUL R13, R12, R13 ;  /* 0x0000000d0c0d7220 */ /* 0x004fc60000400000 */
[----:B------:R-:W-:Y:S01]  /*0300*/  FMUL R4, R4, R11 ;  /* 0x0000000b04047220 */ /* 0x000fe20000400000 */
[----:B------:R-:W-:-:S04]  /*0310*/  FMUL R0, R0, R13 ;  /* 0x0000000d00007220 */ /* 0x000fc80000400000 */
[----:B------:R-:W-:Y:S02]  /*0320*/  FSETP.GEU.AND P0, PT, R4, RZ, PT ;  /* 0x000000ff0400720b */ /* 0x000fe40003f0e000 */
[----:B------:R-:W-:Y:S02]  /*0330*/  FSETP.GEU.AND P1, PT, R0, RZ, PT ;  /* 0x000000ff0000720b */ /* 0x000fe40003f2e000 */
[----:B------:R-:W-:Y:S02]  /*0340*/  FSEL R4, R4, RZ, P0 ;  /* 0x000000ff04047208 */ /* 0x000fe40000000000 */
[----:B------:R-:W-:-:S05]  /*0350*/  FSEL R5, R0, RZ, P1 ;  /* 0x000000ff00057208 */ /* 0x000fca0000800000 */
[----:B------:R-:W-:Y:S01]  /*0360*/  STG.E.64 desc[UR4][R2.64], R4 ;  /* 0x0000000402007986 */ /* 0x000fe2000c101b04 */
[----:B------:R-:W-:Y:S05]  /*0370*/  EXIT ;  /* 0x000000000000794d */ /* 0x000fea0003800000 */
.L_x_0:
[----:B------:R-:W-:-:S00]  /*0380*/  BRA `(.L_x_0) ;  /* 0xfffffffc00fc7947 */ /* 0x000fc0000383ffff */
[----:B------:R-:W-:-:S00]  /*0390*/  NOP ;  /* 0x0000000000007918 */ /* 0x000fc00000000000 */
        /* <DEDUP_REMOVED lines=14> */
.L_x_1:


//--------------------- .nv.global.init           --------------------------
	.section	.nv.global.init,"aw",@progbits
.nv.global.init:
	.type		_$_str,@object
	.size		_$_str,(_$_str_$_2 - _$_str)
_$_str:
        /*0000*/ 	.byte	0x5f, 0x5f, 0x43, 0x55, 0x44, 0x41, 0x5f, 0x46, 0x54, 0x5a, 0x00
	.type		_$_str_$_2,@object
	.size		_$_str_$_2,(.L_1 - _$_str_$_2)
_$_str_$_2:
        /*000b*/ 	.byte	0x5f, 0x5f, 0x43, 0x55, 0x44, 0x41, 0x5f, 0x50, 0x52, 0x45, 0x43, 0x5f, 0x53, 0x51, 0x52, 0x54
        /*001b*/ 	.byte	0x00
.L_1:


//--------------------- .nv.constant0.triton_poi_fused__native_batch_norm_legit_no_training_add_relu_16 --------------------------
	.section	.nv.constant0.triton_poi_fused__native_batch_norm_legit_no_training_add_relu_16,"a",@progbits
	.sectionflags	@""
	.align	4
.nv.constant0.triton_poi_fused__native_batch_norm_legit_no_training_add_relu_16:
	.zero		564
